//
// Generated by NVIDIA NVVM Compiler
//
// Compiler Build ID: CL-36424714
// Cuda compilation tools, release 13.0, V13.0.88
// Based on NVVM 20.0.0
//

.version 9.0
.target sm_100
.address_size 64

	// .globl	_ZN3cub18CUB_300001_SM_10006detail11EmptyKernelIvEEvv
.global .align 1 .b8 _ZN41_INTERNAL_bc69f9b2_4_k_cu_864bcdd6_2329234cuda3std3__45__cpo5beginE[1];
.global .align 1 .b8 _ZN41_INTERNAL_bc69f9b2_4_k_cu_864bcdd6_2329234cuda3std3__45__cpo3endE[1];
.global .align 1 .b8 _ZN41_INTERNAL_bc69f9b2_4_k_cu_864bcdd6_2329234cuda3std3__45__cpo6cbeginE[1];
.global .align 1 .b8 _ZN41_INTERNAL_bc69f9b2_4_k_cu_864bcdd6_2329234cuda3std3__45__cpo4cendE[1];
.global .align 1 .b8 _ZN41_INTERNAL_bc69f9b2_4_k_cu_864bcdd6_2329234cuda3std3__45__cpo6rbeginE[1];
.global .align 1 .b8 _ZN41_INTERNAL_bc69f9b2_4_k_cu_864bcdd6_2329234cuda3std3__45__cpo4rendE[1];
.global .align 1 .b8 _ZN41_INTERNAL_bc69f9b2_4_k_cu_864bcdd6_2329234cuda3std3__45__cpo7crbeginE[1];
.global .align 1 .b8 _ZN41_INTERNAL_bc69f9b2_4_k_cu_864bcdd6_2329234cuda3std3__45__cpo5crendE[1];
.global .align 1 .b8 _ZN41_INTERNAL_bc69f9b2_4_k_cu_864bcdd6_2329234cuda3std3__443_GLOBAL__N__bc69f9b2_4_k_cu_864bcdd6_2329236ignoreE[1];
.global .align 1 .b8 _ZN41_INTERNAL_bc69f9b2_4_k_cu_864bcdd6_2329234cuda3std3__419piecewise_constructE[1];
.global .align 1 .b8 _ZN41_INTERNAL_bc69f9b2_4_k_cu_864bcdd6_2329234cuda3std3__48in_placeE[1];
.global .align 1 .b8 _ZN41_INTERNAL_bc69f9b2_4_k_cu_864bcdd6_2329234cuda3std3__420unreachable_sentinelE[1];
.global .align 1 .b8 _ZN41_INTERNAL_bc69f9b2_4_k_cu_864bcdd6_2329234cuda3std3__47nulloptE[1];
.global .align 1 .b8 _ZN41_INTERNAL_bc69f9b2_4_k_cu_864bcdd6_2329234cuda3std3__48unexpectE[1];
.global .align 1 .b8 _ZN41_INTERNAL_bc69f9b2_4_k_cu_864bcdd6_2329234cuda3std6ranges3__45__cpo4swapE[1];
.global .align 1 .b8 _ZN41_INTERNAL_bc69f9b2_4_k_cu_864bcdd6_2329234cuda3std6ranges3__45__cpo9iter_moveE[1];
.global .align 1 .b8 _ZN41_INTERNAL_bc69f9b2_4_k_cu_864bcdd6_2329234cuda3std6ranges3__45__cpo5beginE[1];
.global .align 1 .b8 _ZN41_INTERNAL_bc69f9b2_4_k_cu_864bcdd6_2329234cuda3std6ranges3__45__cpo3endE[1];
.global .align 1 .b8 _ZN41_INTERNAL_bc69f9b2_4_k_cu_864bcdd6_2329234cuda3std6ranges3__45__cpo6cbeginE[1];
.global .align 1 .b8 _ZN41_INTERNAL_bc69f9b2_4_k_cu_864bcdd6_2329234cuda3std6ranges3__45__cpo4cendE[1];
.global .align 1 .b8 _ZN41_INTERNAL_bc69f9b2_4_k_cu_864bcdd6_2329234cuda3std6ranges3__45__cpo7advanceE[1];
.global .align 1 .b8 _ZN41_INTERNAL_bc69f9b2_4_k_cu_864bcdd6_2329234cuda3std6ranges3__45__cpo9iter_swapE[1];
.global .align 1 .b8 _ZN41_INTERNAL_bc69f9b2_4_k_cu_864bcdd6_2329234cuda3std6ranges3__45__cpo4nextE[1];
.global .align 1 .b8 _ZN41_INTERNAL_bc69f9b2_4_k_cu_864bcdd6_2329234cuda3std6ranges3__45__cpo4prevE[1];
.global .align 1 .b8 _ZN41_INTERNAL_bc69f9b2_4_k_cu_864bcdd6_2329234cuda3std6ranges3__45__cpo4dataE[1];
.global .align 1 .b8 _ZN41_INTERNAL_bc69f9b2_4_k_cu_864bcdd6_2329234cuda3std6ranges3__45__cpo5cdataE[1];
.global .align 1 .b8 _ZN41_INTERNAL_bc69f9b2_4_k_cu_864bcdd6_2329234cuda3std6ranges3__45__cpo4sizeE[1];
.global .align 1 .b8 _ZN41_INTERNAL_bc69f9b2_4_k_cu_864bcdd6_2329234cuda3std6ranges3__45__cpo5ssizeE[1];
.global .align 1 .b8 _ZN41_INTERNAL_bc69f9b2_4_k_cu_864bcdd6_2329234cuda3std6ranges3__45__cpo8distanceE[1];
.global .align 1 .b8 _ZN41_INTERNAL_bc69f9b2_4_k_cu_864bcdd6_2329236thrust24THRUST_300001_SM_1000_NS8cuda_cub3parE[1];
.global .align 1 .b8 _ZN41_INTERNAL_bc69f9b2_4_k_cu_864bcdd6_2329236thrust24THRUST_300001_SM_1000_NS8cuda_cub10par_nosyncE[1];
.global .align 1 .b8 _ZN41_INTERNAL_bc69f9b2_4_k_cu_864bcdd6_2329236thrust24THRUST_300001_SM_1000_NS6system6detail10sequential3seqE[1];
.global .align 1 .b8 _ZN41_INTERNAL_bc69f9b2_4_k_cu_864bcdd6_2329236thrust24THRUST_300001_SM_1000_NS6system3cpp3parE[1];
.global .align 1 .b8 _ZN41_INTERNAL_bc69f9b2_4_k_cu_864bcdd6_2329236thrust24THRUST_300001_SM_1000_NS12placeholders2_1E[1];
.global .align 1 .b8 _ZN41_INTERNAL_bc69f9b2_4_k_cu_864bcdd6_2329236thrust24THRUST_300001_SM_1000_NS12placeholders2_2E[1];
.global .align 1 .b8 _ZN41_INTERNAL_bc69f9b2_4_k_cu_864bcdd6_2329236thrust24THRUST_300001_SM_1000_NS12placeholders2_3E[1];
.global .align 1 .b8 _ZN41_INTERNAL_bc69f9b2_4_k_cu_864bcdd6_2329236thrust24THRUST_300001_SM_1000_NS12placeholders2_4E[1];
.global .align 1 .b8 _ZN41_INTERNAL_bc69f9b2_4_k_cu_864bcdd6_2329236thrust24THRUST_300001_SM_1000_NS12placeholders2_5E[1];
.global .align 1 .b8 _ZN41_INTERNAL_bc69f9b2_4_k_cu_864bcdd6_2329236thrust24THRUST_300001_SM_1000_NS12placeholders2_6E[1];
.global .align 1 .b8 _ZN41_INTERNAL_bc69f9b2_4_k_cu_864bcdd6_2329236thrust24THRUST_300001_SM_1000_NS12placeholders2_7E[1];
.global .align 1 .b8 _ZN41_INTERNAL_bc69f9b2_4_k_cu_864bcdd6_2329236thrust24THRUST_300001_SM_1000_NS12placeholders2_8E[1];
.global .align 1 .b8 _ZN41_INTERNAL_bc69f9b2_4_k_cu_864bcdd6_2329236thrust24THRUST_300001_SM_1000_NS12placeholders2_9E[1];
.global .align 1 .b8 _ZN41_INTERNAL_bc69f9b2_4_k_cu_864bcdd6_2329236thrust24THRUST_300001_SM_1000_NS12placeholders3_10E[1];
.global .align 1 .b8 _ZN41_INTERNAL_bc69f9b2_4_k_cu_864bcdd6_2329236thrust24THRUST_300001_SM_1000_NS3seqE[1];
.global .align 1 .b8 _ZN41_INTERNAL_bc69f9b2_4_k_cu_864bcdd6_2329236thrust24THRUST_300001_SM_1000_NS6deviceE[1];

.visible .entry _ZN3cub18CUB_300001_SM_10006detail11EmptyKernelIvEEvv()
{


	ret;

}


// ===== COMPILED SASS (sm_100) =====

	.target	sm_100

	.elftype	@"ET_EXEC"


//--------------------- .note.nv.tkinfo           --------------------------
	.section	.note.nv.tkinfo,"",@"SHT_NOTE"
	.sectionflags	@"SHF_NOTE_NV_TKINFO"
	.tkinfo
        /*0018*/ 	.word	0x00000002
        /*0030*/ 	.string	""
        /*0030*/ 	.string	"ptxas"
        /*0030*/ 	.string	"Cuda compilation tools, release 13.0, V13.0.88"
        /*0030*/ 	.string	"Build cuda_13.0.r13.0/compiler.36424714_0"
        /*0030*/ 	.string	"-arch sm_100 -m 64 "



//--------------------- .note.nv.cuinfo           --------------------------
	.section	.note.nv.cuinfo,"",@"SHT_NOTE"
	.sectionflags	@"SHF_NOTE_NV_CUINFO"
        /*0018*/ 	.short	0x0002
        /*001a*/ 	.short	0x0064
        /*001c*/ 	.short	0x0082
	.zero		2


//--------------------- .nv.info                  --------------------------
	.section	.nv.info,"",@"SHT_CUDA_INFO"
	.align	4


	//----- nvinfo : EIATTR_REGCOUNT
	.align		4
        /*0000*/ 	.byte	0x04, 0x2f
        /*0002*/ 	.short	(.L_46 - .L_45)
	.align		4
.L_45:
        /*0004*/ 	.word	index@(_ZN3cub18CUB_300001_SM_10006detail11EmptyKernelIvEEvv)
        /*0008*/ 	.word	0x00000004


	//----- nvinfo : EIATTR_FRAME_SIZE
	.align		4
.L_46:
        /*000c*/ 	.byte	0x04, 0x11
        /*000e*/ 	.short	(.L_48 - .L_47)
	.align		4
.L_47:
        /*0010*/ 	.word	index@(_ZN3cub18CUB_300001_SM_10006detail11EmptyKernelIvEEvv)
        /*0014*/ 	.word	0x00000000


	//----- nvinfo : EIATTR_MIN_STACK_SIZE
	.align		4
.L_48:
        /*0018*/ 	.byte	0x04, 0x12
        /*001a*/ 	.short	(.L_50 - .L_49)
	.align		4
.L_49:
        /*001c*/ 	.word	index@(_ZN3cub18CUB_300001_SM_10006detail11EmptyKernelIvEEvv)
        /*0020*/ 	.word	0x00000000
.L_50:


//--------------------- .nv.compat                --------------------------
	.section	.nv.compat,"",@"SHT_CUDA_COMPAT_INFO"
	.align	4
        /*0000*/ 	.byte	0x02, 0x09, 0x00, 0x00, 0x02, 0x02, 0x01, 0x00, 0x02, 0x05, 0x05, 0x00, 0x03, 0x07, 0x01, 0x01
        /*0010*/ 	.byte	0x02, 0x03, 0x00, 0x00, 0x02, 0x06, 0x01, 0x00, 0x04, 0x0b, 0x08, 0x00, 0x09, 0x00, 0x00, 0x00
        /*0020*/ 	.byte	0x00, 0x00, 0x00, 0x00


//--------------------- .nv.info._ZN3cub18CUB_300001_SM_10006detail11EmptyKernelIvEEvv --------------------------
	.section	.nv.info._ZN3cub18CUB_300001_SM_10006detail11EmptyKernelIvEEvv,"",@"SHT_CUDA_INFO"
	.sectionflags	@""
	.align	4


	//----- nvinfo : EIATTR_CUDA_API_VERSION
	.align		4
        /*0000*/ 	.byte	0x04, 0x37
        /*0002*/ 	.short	(.L_52 - .L_51)
.L_51:
        /*0004*/ 	.word	0x00000082


	//----- nvinfo : EIATTR_SPARSE_MMA_MASK
	.align		4
.L_52:
        /*0008*/ 	.byte	0x03, 0x50
        /*000a*/ 	.short	0x0000


	//----- nvinfo : EIATTR_MAXREG_COUNT
	.align		4
        /*000c*/ 	.byte	0x03, 0x1b
        /*000e*/ 	.short	0x00ff


	//----- nvinfo : EIATTR_MERCURY_ISA_VERSION
	.align		4
        /*0010*/ 	.byte	0x03, 0x5f
        /*0012*/ 	.short	0x0101


	//----- nvinfo : EIATTR_VRC_CTA_INIT_COUNT
	.align		4
        /*0014*/ 	.byte	0x02, 0x4a
	.zero		1
	.zero		1


	//----- nvinfo : EIATTR_EXIT_INSTR_OFFSETS
	.align		4
        /*0018*/ 	.byte	0x04, 0x1c
        /*001a*/ 	.short	(.L_54 - .L_53)


	//   ....[0]....
.L_53:
        /*001c*/ 	.word	0x00000010


	//----- nvinfo : EIATTR_SW_WAR
	.align		4
.L_54:
        /*0020*/ 	.byte	0x04, 0x36
        /*0022*/ 	.short	(.L_56 - .L_55)
.L_55:
        /*0024*/ 	.word	0x00000008
.L_56:


//--------------------- .nv.callgraph             --------------------------
	.section	.nv.callgraph,"",@"SHT_CUDA_CALLGRAPH"
	.align	4
	.sectionentsize	8
	.align		4
        /*0000*/ 	.word	0x00000000
	.align		4
        /*0004*/ 	.word	0xffffffff
	.align		4
        /*0008*/ 	.word	0x00000000
	.align		4
        /*000c*/ 	.word	0xfffffffe
	.align		4
        /*0010*/ 	.word	0x00000000
	.align		4
        /*0014*/ 	.word	0xfffffffd
	.align		4
        /*0018*/ 	.word	0x00000000
	.align		4
        /*001c*/ 	.word	0xfffffffc


//--------------------- .nv.constant4             --------------------------
	.section	.nv.constant4,"a",@progbits
	.align	8
	.align		8
.nv.constant4:
        /*0000*/ 	.dword	_ZN41_INTERNAL_bc69f9b2_4_k_cu_864bcdd6_2333074cuda3std3__45__cpo5beginE
	.align		8
        /*0008*/ 	.dword	_ZN41_INTERNAL_bc69f9b2_4_k_cu_864bcdd6_2333074cuda3std3__45__cpo3endE
	.align		8
        /*0010*/ 	.dword	_ZN41_INTERNAL_bc69f9b2_4_k_cu_864bcdd6_2333074cuda3std3__45__cpo6cbeginE
	.align		8
        /*0018*/ 	.dword	_ZN41_INTERNAL_bc69f9b2_4_k_cu_864bcdd6_2333074cuda3std3__45__cpo4cendE
	.align		8
        /*0020*/ 	.dword	_ZN41_INTERNAL_bc69f9b2_4_k_cu_864bcdd6_2333074cuda3std3__45__cpo6rbeginE
	.align		8
        /*0028*/ 	.dword	_ZN41_INTERNAL_bc69f9b2_4_k_cu_864bcdd6_2333074cuda3std3__45__cpo4rendE
	.align		8
        /*0030*/ 	.dword	_ZN41_INTERNAL_bc69f9b2_4_k_cu_864bcdd6_2333074cuda3std3__45__cpo7crbeginE
	.align		8
        /*0038*/ 	.dword	_ZN41_INTERNAL_bc69f9b2_4_k_cu_864bcdd6_2333074cuda3std3__45__cpo5crendE
	.align		8
        /*0040*/ 	.dword	_ZN41_INTERNAL_bc69f9b2_4_k_cu_864bcdd6_2333074cuda3std3__443_GLOBAL__N__bc69f9b2_4_k_cu_864bcdd6_2333076ignoreE
	.align		8
        /*0048*/ 	.dword	_ZN41_INTERNAL_bc69f9b2_4_k_cu_864bcdd6_2333074cuda3std3__419piecewise_constructE
	.align		8
        /*0050*/ 	.dword	_ZN41_INTERNAL_bc69f9b2_4_k_cu_864bcdd6_2333074cuda3std3__48in_placeE
	.align		8
        /*0058*/ 	.dword	_ZN41_INTERNAL_bc69f9b2_4_k_cu_864bcdd6_2333074cuda3std3__420unreachable_sentinelE
	.align		8
        /*0060*/ 	.dword	_ZN41_INTERNAL_bc69f9b2_4_k_cu_864bcdd6_2333074cuda3std3__47nulloptE
	.align		8
        /*0068*/ 	.dword	_ZN41_INTERNAL_bc69f9b2_4_k_cu_864bcdd6_2333074cuda3std3__48unexpectE
	.align		8
        /*0070*/ 	.dword	_ZN41_INTERNAL_bc69f9b2_4_k_cu_864bcdd6_2333074cuda3std6ranges3__45__cpo4swapE
	.align		8
        /*0078*/ 	.dword	_ZN41_INTERNAL_bc69f9b2_4_k_cu_864bcdd6_2333074cuda3std6ranges3__45__cpo9iter_moveE
	.align		8
        /*0080*/ 	.dword	_ZN41_INTERNAL_bc69f9b2_4_k_cu_864bcdd6_2333074cuda3std6ranges3__45__cpo5beginE
	.align		8
        /*0088*/ 	.dword	_ZN41_INTERNAL_bc69f9b2_4_k_cu_864bcdd6_2333074cuda3std6ranges3__45__cpo3endE
	.align		8
        /*0090*/ 	.dword	_ZN41_INTERNAL_bc69f9b2_4_k_cu_864bcdd6_2333074cuda3std6ranges3__45__cpo6cbeginE
	.align		8
        /*0098*/ 	.dword	_ZN41_INTERNAL_bc69f9b2_4_k_cu_864bcdd6_2333074cuda3std6ranges3__45__cpo4cendE
	.align		8
        /*00a0*/ 	.dword	_ZN41_INTERNAL_bc69f9b2_4_k_cu_864bcdd6_2333074cuda3std6ranges3__45__cpo7advanceE
	.align		8
        /*00a8*/ 	.dword	_ZN41_INTERNAL_bc69f9b2_4_k_cu_864bcdd6_2333074cuda3std6ranges3__45__cpo9iter_swapE
	.align		8
        /*00b0*/ 	.dword	_ZN41_INTERNAL_bc69f9b2_4_k_cu_864bcdd6_2333074cuda3std6ranges3__45__cpo4nextE
	.align		8
        /*00b8*/ 	.dword	_ZN41_INTERNAL_bc69f9b2_4_k_cu_864bcdd6_2333074cuda3std6ranges3__45__cpo4prevE
	.align		8
        /*00c0*/ 	.dword	_ZN41_INTERNAL_bc69f9b2_4_k_cu_864bcdd6_2333074cuda3std6ranges3__45__cpo4dataE
	.align		8
        /*00c8*/ 	.dword	_ZN41_INTERNAL_bc69f9b2_4_k_cu_864bcdd6_2333074cuda3std6ranges3__45__cpo5cdataE
	.align		8
        /*00d0*/ 	.dword	_ZN41_INTERNAL_bc69f9b2_4_k_cu_864bcdd6_2333074cuda3std6ranges3__45__cpo4sizeE
	.align		8
        /*00d8*/ 	.dword	_ZN41_INTERNAL_bc69f9b2_4_k_cu_864bcdd6_2333074cuda3std6ranges3__45__cpo5ssizeE
	.align		8
        /*00e0*/ 	.dword	_ZN41_INTERNAL_bc69f9b2_4_k_cu_864bcdd6_2333074cuda3std6ranges3__45__cpo8distanceE
	.align		8
        /*00e8*/ 	.dword	_ZN41_INTERNAL_bc69f9b2_4_k_cu_864bcdd6_2333076thrust24THRUST_300001_SM_1000_NS8cuda_cub3parE
	.align		8
        /*00f0*/ 	.dword	_ZN41_INTERNAL_bc69f9b2_4_k_cu_864bcdd6_2333076thrust24THRUST_300001_SM_1000_NS8cuda_cub10par_nosyncE
	.align		8
        /*00f8*/ 	.dword	_ZN41_INTERNAL_bc69f9b2_4_k_cu_864bcdd6_2333076thrust24THRUST_300001_SM_1000_NS6system6detail10sequential3seqE
	.align		8
        /*0100*/ 	.dword	_ZN41_INTERNAL_bc69f9b2_4_k_cu_864bcdd6_2333076thrust24THRUST_300001_SM_1000_NS6system3cpp3parE
	.align		8
        /*0108*/ 	.dword	_ZN41_INTERNAL_bc69f9b2_4_k_cu_864bcdd6_2333076thrust24THRUST_300001_SM_1000_NS12placeholders2_1E
	.align		8
        /*0110*/ 	.dword	_ZN41_INTERNAL_bc69f9b2_4_k_cu_864bcdd6_2333076thrust24THRUST_300001_SM_1000_NS12placeholders2_2E
	.align		8
        /*0118*/ 	.dword	_ZN41_INTERNAL_bc69f9b2_4_k_cu_864bcdd6_2333076thrust24THRUST_300001_SM_1000_NS12placeholders2_3E
	.align		8
        /*0120*/ 	.dword	_ZN41_INTERNAL_bc69f9b2_4_k_cu_864bcdd6_2333076thrust24THRUST_300001_SM_1000_NS12placeholders2_4E
	.align		8
        /*0128*/ 	.dword	_ZN41_INTERNAL_bc69f9b2_4_k_cu_864bcdd6_2333076thrust24THRUST_300001_SM_1000_NS12placeholders2_5E
	.align		8
        /*0130*/ 	.dword	_ZN41_INTERNAL_bc69f9b2_4_k_cu_864bcdd6_2333076thrust24THRUST_300001_SM_1000_NS12placeholders2_6E
	.align		8
        /*0138*/ 	.dword	_ZN41_INTERNAL_bc69f9b2_4_k_cu_864bcdd6_2333076thrust24THRUST_300001_SM_1000_NS12placeholders2_7E
	.align		8
        /*0140*/ 	.dword	_ZN41_INTERNAL_bc69f9b2_4_k_cu_864bcdd6_2333076thrust24THRUST_300001_SM_1000_NS12placeholders2_8E
	.align		8
        /*0148*/ 	.dword	_ZN41_INTERNAL_bc69f9b2_4_k_cu_864bcdd6_2333076thrust24THRUST_300001_SM_1000_NS12placeholders2_9E
	.align		8
        /*0150*/ 	.dword	_ZN41_INTERNAL_bc69f9b2_4_k_cu_864bcdd6_2333076thrust24THRUST_300001_SM_1000_NS12placeholders3_10E
	.align		8
        /*0158*/ 	.dword	_ZN41_INTERNAL_bc69f9b2_4_k_cu_864bcdd6_2333076thrust24THRUST_300001_SM_1000_NS3seqE
	.align		8
        /*0160*/ 	.dword	_ZN41_INTERNAL_bc69f9b2_4_k_cu_864bcdd6_2333076thrust24THRUST_300001_SM_1000_NS6deviceE


//--------------------- .text._ZN3cub18CUB_300001_SM_10006detail11EmptyKernelIvEEvv --------------------------
	.section	.text._ZN3cub18CUB_300001_SM_10006detail11EmptyKernelIvEEvv,"ax",@progbits
	.align	128
        .global         _ZN3cub18CUB_300001_SM_10006detail11EmptyKernelIvEEvv
        .type           _ZN3cub18CUB_300001_SM_10006detail11EmptyKernelIvEEvv,@function
        .size           _ZN3cub18CUB_300001_SM_10006detail11EmptyKernelIvEEvv,(.L_x_1 - _ZN3cub18CUB_300001_SM_10006detail11EmptyKernelIvEEvv)
        .other          _ZN3cub18CUB_300001_SM_10006detail11EmptyKernelIvEEvv,@"STO_CUDA_ENTRY STV_DEFAULT"
_ZN3cub18CUB_300001_SM_10006detail11EmptyKernelIvEEvv:
.text._ZN3cub18CUB_300001_SM_10006detail11EmptyKernelIvEEvv:
[----:B------:R-:W-:Y:S01]  /*0000*/  LDC R1, c[0x0][0x37c] ;  /* 0x0000df00ff017b82 */ /* 0x000fe20000000800 */
[----:B------:R-:W-:Y:S05]  /*0010*/  EXIT ;  /* 0x000000000000794d */ /* 0x000fea0003800000 */
.L_x_0:
[----:B------:R-:W-:-:S00]  /*0020*/  BRA `(.L_x_0) ;  /* 0xfffffffc00fc7947 */ /* 0x000fc0000383ffff */
[----:B------:R-:W-:-:S00]  /*0030*/  NOP ;  /* 0x0000000000007918 */ /* 0x000fc00000000000 */
        /* <DEDUP_REMOVED lines=12> */
.L_x_1:


//--------------------- .nv.shared.reserved.0     --------------------------
	.section	.nv.shared.reserved.0,"aw",@nobits
	.weak		__nv_reservedSMEM_offset_0_alias
	.size		__nv_reservedSMEM_offset_0_alias, 0, 64
	.other		__nv_reservedSMEM_offset_0_alias,@"STO_CUDA_RESERVED_SHARED STV_DEFAULT"
__nv_reservedSMEM_offset_0_alias:
	.zero		0
	.zero		64


//--------------------- .nv.global                --------------------------
	.section	.nv.global,"aw",@nobits
.nv.global:
	.type		_ZN41_INTERNAL_bc69f9b2_4_k_cu_864bcdd6_2333076thrust24THRUST_300001_SM_1000_NS12placeholders2_8E,@object
	.size		_ZN41_INTERNAL_bc69f9b2_4_k_cu_864bcdd6_2333076thrust24THRUST_300001_SM_1000_NS12placeholders2_8E,(_ZN41_INTERNAL_bc69f9b2_4_k_cu_864bcdd6_2333074cuda3std3__443_GLOBAL__N__bc69f9b2_4_k_cu_864bcdd6_2333076ignoreE - _ZN41_INTERNAL_bc69f9b2_4_k_cu_864bcdd6_2333076thrust24THRUST_300001_SM_1000_NS12placeholders2_8E)
_ZN41_INTERNAL_bc69f9b2_4_k_cu_864bcdd6_2333076thrust24THRUST_300001_SM_1000_NS12placeholders2_8E:
	.zero		1
	.type		_ZN41_INTERNAL_bc69f9b2_4_k_cu_864bcdd6_2333074cuda3std3__443_GLOBAL__N__bc69f9b2_4_k_cu_864bcdd6_2333076ignoreE,@object
	.size		_ZN41_INTERNAL_bc69f9b2_4_k_cu_864bcdd6_2333074cuda3std3__443_GLOBAL__N__bc69f9b2_4_k_cu_864bcdd6_2333076ignoreE,(_ZN41_INTERNAL_bc69f9b2_4_k_cu_864bcdd6_2333074cuda3std6ranges3__45__cpo4dataE - _ZN41_INTERNAL_bc69f9b2_4_k_cu_864bcdd6_2333074cuda3std3__443_GLOBAL__N__bc69f9b2_4_k_cu_864bcdd6_2333076ignoreE)
_ZN41_INTERNAL_bc69f9b2_4_k_cu_864bcdd6_2333074cuda3std3__443_GLOBAL__N__bc69f9b2_4_k_cu_864bcdd6_2333076ignoreE:
	.zero		1
	.type		_ZN41_INTERNAL_bc69f9b2_4_k_cu_864bcdd6_2333074cuda3std6ranges3__45__cpo4dataE,@object
	.size		_ZN41_INTERNAL_bc69f9b2_4_k_cu_864bcdd6_2333074cuda3std6ranges3__45__cpo4dataE,(_ZN41_INTERNAL_bc69f9b2_4_k_cu_864bcdd6_2333076thrust24THRUST_300001_SM_1000_NS6system3cpp3parE - _ZN41_INTERNAL_bc69f9b2_4_k_cu_864bcdd6_2333074cuda3std6ranges3__45__cpo4dataE)
_ZN41_INTERNAL_bc69f9b2_4_k_cu_864bcdd6_2333074cuda3std6ranges3__45__cpo4dataE:
	.zero		1
	.type		_ZN41_INTERNAL_bc69f9b2_4_k_cu_864bcdd6_2333076thrust24THRUST_300001_SM_1000_NS6system3cpp3parE,@object
	.size		_ZN41_INTERNAL_bc69f9b2_4_k_cu_864bcdd6_2333076thrust24THRUST_300001_SM_1000_NS6system3cpp3parE,(_ZN41_INTERNAL_bc69f9b2_4_k_cu_864bcdd6_2333074cuda3std3__45__cpo5beginE - _ZN41_INTERNAL_bc69f9b2_4_k_cu_864bcdd6_2333076thrust24THRUST_300001_SM_1000_NS6system3cpp3parE)
_ZN41_INTERNAL_bc69f9b2_4_k_cu_864bcdd6_2333076thrust24THRUST_300001_SM_1000_NS6system3cpp3parE:
	.zero		1
	.type		_ZN41_INTERNAL_bc69f9b2_4_k_cu_864bcdd6_2333074cuda3std3__45__cpo5beginE,@object
	.size		_ZN41_INTERNAL_bc69f9b2_4_k_cu_864bcdd6_2333074cuda3std3__45__cpo5beginE,(_ZN41_INTERNAL_bc69f9b2_4_k_cu_864bcdd6_2333074cuda3std6ranges3__45__cpo5beginE - _ZN41_INTERNAL_bc69f9b2_4_k_cu_864bcdd6_2333074cuda3std3__45__cpo5beginE)
_ZN41_INTERNAL_bc69f9b2_4_k_cu_864bcdd6_2333074cuda3std3__45__cpo5beginE:
	.zero		1
	.type		_ZN41_INTERNAL_bc69f9b2_4_k_cu_864bcdd6_2333074cuda3std6ranges3__45__cpo5beginE,@object
	.size		_ZN41_INTERNAL_bc69f9b2_4_k_cu_864bcdd6_2333074cuda3std6ranges3__45__cpo5beginE,(_ZN41_INTERNAL_bc69f9b2_4_k_cu_864bcdd6_2333076thrust24THRUST_300001_SM_1000_NS6deviceE - _ZN41_INTERNAL_bc69f9b2_4_k_cu_864bcdd6_2333074cuda3std6ranges3__45__cpo5beginE)
_ZN41_INTERNAL_bc69f9b2_4_k_cu_864bcdd6_2333074cuda3std6ranges3__45__cpo5beginE:
	.zero		1
	.type		_ZN41_INTERNAL_bc69f9b2_4_k_cu_864bcdd6_2333076thrust24THRUST_300001_SM_1000_NS6deviceE,@object
	.size		_ZN41_INTERNAL_bc69f9b2_4_k_cu_864bcdd6_2333076thrust24THRUST_300001_SM_1000_NS6deviceE,(_ZN41_INTERNAL_bc69f9b2_4_k_cu_864bcdd6_2333074cuda3std3__47nulloptE - _ZN41_INTERNAL_bc69f9b2_4_k_cu_864bcdd6_2333076thrust24THRUST_300001_SM_1000_NS6deviceE)
_ZN41_INTERNAL_bc69f9b2_4_k_cu_864bcdd6_2333076thrust24THRUST_300001_SM_1000_NS6deviceE:
	.zero		1
	.type		_ZN41_INTERNAL_bc69f9b2_4_k_cu_864bcdd6_2333074cuda3std3__47nulloptE,@object
	.size		_ZN41_INTERNAL_bc69f9b2_4_k_cu_864bcdd6_2333074cuda3std3__47nulloptE,(_ZN41_INTERNAL_bc69f9b2_4_k_cu_864bcdd6_2333074cuda3std6ranges3__45__cpo8distanceE - _ZN41_INTERNAL_bc69f9b2_4_k_cu_864bcdd6_2333074cuda3std3__47nulloptE)
_ZN41_INTERNAL_bc69f9b2_4_k_cu_864bcdd6_2333074cuda3std3__47nulloptE:
	.zero		1
	.type		_ZN41_INTERNAL_bc69f9b2_4_k_cu_864bcdd6_2333074cuda3std6ranges3__45__cpo8distanceE,@object
	.size		_ZN41_INTERNAL_bc69f9b2_4_k_cu_864bcdd6_2333074cuda3std6ranges3__45__cpo8distanceE,(_ZN41_INTERNAL_bc69f9b2_4_k_cu_864bcdd6_2333076thrust24THRUST_300001_SM_1000_NS12placeholders2_4E - _ZN41_INTERNAL_bc69f9b2_4_k_cu_864bcdd6_2333074cuda3std6ranges3__45__cpo8distanceE)
_ZN41_INTERNAL_bc69f9b2_4_k_cu_864bcdd6_2333074cuda3std6ranges3__45__cpo8distanceE:
	.zero		1
	.type		_ZN41_INTERNAL_bc69f9b2_4_k_cu_864bcdd6_2333076thrust24THRUST_300001_SM_1000_NS12placeholders2_4E,@object
	.size		_ZN41_INTERNAL_bc69f9b2_4_k_cu_864bcdd6_2333076thrust24THRUST_300001_SM_1000_NS12placeholders2_4E,(_ZN41_INTERNAL_bc69f9b2_4_k_cu_864bcdd6_2333074cuda3std3__45__cpo6rbeginE - _ZN41_INTERNAL_bc69f9b2_4_k_cu_864bcdd6_2333076thrust24THRUST_300001_SM_1000_NS12placeholders2_4E)
_ZN41_INTERNAL_bc69f9b2_4_k_cu_864bcdd6_2333076thrust24THRUST_300001_SM_1000_NS12placeholders2_4E:
	.zero		1
	.type		_ZN41_INTERNAL_bc69f9b2_4_k_cu_864bcdd6_2333074cuda3std3__45__cpo6rbeginE,@object
	.size		_ZN41_INTERNAL_bc69f9b2_4_k_cu_864bcdd6_2333074cuda3std3__45__cpo6rbeginE,(_ZN41_INTERNAL_bc69f9b2_4_k_cu_864bcdd6_2333074cuda3std6ranges3__45__cpo7advanceE - _ZN41_INTERNAL_bc69f9b2_4_k_cu_864bcdd6_2333074cuda3std3__45__cpo6rbeginE)
_ZN41_INTERNAL_bc69f9b2_4_k_cu_864bcdd6_2333074cuda3std3__45__cpo6rbeginE:
	.zero		1
	.type		_ZN41_INTERNAL_bc69f9b2_4_k_cu_864bcdd6_2333074cuda3std6ranges3__45__cpo7advanceE,@object
	.size		_ZN41_INTERNAL_bc69f9b2_4_k_cu_864bcdd6_2333074cuda3std6ranges3__45__cpo7advanceE,(_ZN41_INTERNAL_bc69f9b2_4_k_cu_864bcdd6_2333076thrust24THRUST_300001_SM_1000_NS12placeholders3_10E - _ZN41_INTERNAL_bc69f9b2_4_k_cu_864bcdd6_2333074cuda3std6ranges3__45__cpo7advanceE)
_ZN41_INTERNAL_bc69f9b2_4_k_cu_864bcdd6_2333074cuda3std6ranges3__45__cpo7advanceE:
	.zero		1
	.type		_ZN41_INTERNAL_bc69f9b2_4_k_cu_864bcdd6_2333076thrust24THRUST_300001_SM_1000_NS12placeholders3_10E,@object
	.size		_ZN41_INTERNAL_bc69f9b2_4_k_cu_864bcdd6_2333076thrust24THRUST_300001_SM_1000_NS12placeholders3_10E,(_ZN41_INTERNAL_bc69f9b2_4_k_cu_864bcdd6_2333074cuda3std3__48in_placeE - _ZN41_INTERNAL_bc69f9b2_4_k_cu_864bcdd6_2333076thrust24THRUST_300001_SM_1000_NS12placeholders3_10E)
_ZN41_INTERNAL_bc69f9b2_4_k_cu_864bcdd6_2333076thrust24THRUST_300001_SM_1000_NS12placeholders3_10E:
	.zero		1
	.type		_ZN41_INTERNAL_bc69f9b2_4_k_cu_864bcdd6_2333074cuda3std3__48in_placeE,@object
	.size		_ZN41_INTERNAL_bc69f9b2_4_k_cu_864bcdd6_2333074cuda3std3__48in_placeE,(_ZN41_INTERNAL_bc69f9b2_4_k_cu_864bcdd6_2333074cuda3std6ranges3__45__cpo4sizeE - _ZN41_INTERNAL_bc69f9b2_4_k_cu_864bcdd6_2333074cuda3std3__48in_placeE)
_ZN41_INTERNAL_bc69f9b2_4_k_cu_864bcdd6_2333074cuda3std3__48in_placeE:
	.zero		1
	.type		_ZN41_INTERNAL_bc69f9b2_4_k_cu_864bcdd6_2333074cuda3std6ranges3__45__cpo4sizeE,@object
	.size		_ZN41_INTERNAL_bc69f9b2_4_k_cu_864bcdd6_2333074cuda3std6ranges3__45__cpo4sizeE,(_ZN41_INTERNAL_bc69f9b2_4_k_cu_864bcdd6_2333076thrust24THRUST_300001_SM_1000_NS12placeholders2_2E - _ZN41_INTERNAL_bc69f9b2_4_k_cu_864bcdd6_2333074cuda3std6ranges3__45__cpo4sizeE)
_ZN41_INTERNAL_bc69f9b2_4_k_cu_864bcdd6_2333074cuda3std6ranges3__45__cpo4sizeE:
	.zero		1
	.type		_ZN41_INTERNAL_bc69f9b2_4_k_cu_864bcdd6_2333076thrust24THRUST_300001_SM_1000_NS12placeholders2_2E,@object
	.size		_ZN41_INTERNAL_bc69f9b2_4_k_cu_864bcdd6_2333076thrust24THRUST_300001_SM_1000_NS12placeholders2_2E,(_ZN41_INTERNAL_bc69f9b2_4_k_cu_864bcdd6_2333074cuda3std3__45__cpo6cbeginE - _ZN41_INTERNAL_bc69f9b2_4_k_cu_864bcdd6_2333076thrust24THRUST_300001_SM_1000_NS12placeholders2_2E)
_ZN41_INTERNAL_bc69f9b2_4_k_cu_864bcdd6_2333076thrust24THRUST_300001_SM_1000_NS12placeholders2_2E:
	.zero		1
	.type		_ZN41_INTERNAL_bc69f9b2_4_k_cu_864bcdd6_2333074cuda3std3__45__cpo6cbeginE,@object
	.size		_ZN41_INTERNAL_bc69f9b2_4_k_cu_864bcdd6_2333074cuda3std3__45__cpo6cbeginE,(_ZN41_INTERNAL_bc69f9b2_4_k_cu_864bcdd6_2333074cuda3std6ranges3__45__cpo6cbeginE - _ZN41_INTERNAL_bc69f9b2_4_k_cu_864bcdd6_2333074cuda3std3__45__cpo6cbeginE)
_ZN41_INTERNAL_bc69f9b2_4_k_cu_864bcdd6_2333074cuda3std3__45__cpo6cbeginE:
	.zero		1
	.type		_ZN41_INTERNAL_bc69f9b2_4_k_cu_864bcdd6_2333074cuda3std6ranges3__45__cpo6cbeginE,@object
	.size		_ZN41_INTERNAL_bc69f9b2_4_k_cu_864bcdd6_2333074cuda3std6ranges3__45__cpo6cbeginE,(_ZN41_INTERNAL_bc69f9b2_4_k_cu_864bcdd6_2333076thrust24THRUST_300001_SM_1000_NS12placeholders2_6E - _ZN41_INTERNAL_bc69f9b2_4_k_cu_864bcdd6_2333074cuda3std6ranges3__45__cpo6cbeginE)
_ZN41_INTERNAL_bc69f9b2_4_k_cu_864bcdd6_2333074cuda3std6ranges3__45__cpo6cbeginE:
	.zero		1
	.type		_ZN41_INTERNAL_bc69f9b2_4_k_cu_864bcdd6_2333076thrust24THRUST_300001_SM_1000_NS12placeholders2_6E,@object
	.size		_ZN41_INTERNAL_bc69f9b2_4_k_cu_864bcdd6_2333076thrust24THRUST_300001_SM_1000_NS12placeholders2_6E,(_ZN41_INTERNAL_bc69f9b2_4_k_cu_864bcdd6_2333074cuda3std3__45__cpo7crbeginE - _ZN41_INTERNAL_bc69f9b2_4_k_cu_864bcdd6_2333076thrust24THRUST_300001_SM_1000_NS12placeholders2_6E)
_ZN41_INTERNAL_bc69f9b2_4_k_cu_864bcdd6_2333076thrust24THRUST_300001_SM_1000_NS12placeholders2_6E:
	.zero		1
	.type		_ZN41_INTERNAL_bc69f9b2_4_k_cu_864bcdd6_2333074cuda3std3__45__cpo7crbeginE,@object
	.size		_ZN41_INTERNAL_bc69f9b2_4_k_cu_864bcdd6_2333074cuda3std3__45__cpo7crbeginE,(_ZN41_INTERNAL_bc69f9b2_4_k_cu_864bcdd6_2333074cuda3std6ranges3__45__cpo4nextE - _ZN41_INTERNAL_bc69f9b2_4_k_cu_864bcdd6_2333074cuda3std3__45__cpo7crbeginE)
_ZN41_INTERNAL_bc69f9b2_4_k_cu_864bcdd6_2333074cuda3std3__45__cpo7crbeginE:
	.zero		1
	.type		_ZN41_INTERNAL_bc69f9b2_4_k_cu_864bcdd6_2333074cuda3std6ranges3__45__cpo4nextE,@object
	.size		_ZN41_INTERNAL_bc69f9b2_4_k_cu_864bcdd6_2333074cuda3std6ranges3__45__cpo4nextE,(_ZN41_INTERNAL_bc69f9b2_4_k_cu_864bcdd6_2333074cuda3std6ranges3__45__cpo4swapE - _ZN41_INTERNAL_bc69f9b2_4_k_cu_864bcdd6_2333074cuda3std6ranges3__45__cpo4nextE)
_ZN41_INTERNAL_bc69f9b2_4_k_cu_864bcdd6_2333074cuda3std6ranges3__45__cpo4nextE:
	.zero		1
	.type		_ZN41_INTERNAL_bc69f9b2_4_k_cu_864bcdd6_2333074cuda3std6ranges3__45__cpo4swapE,@object
	.size		_ZN41_INTERNAL_bc69f9b2_4_k_cu_864bcdd6_2333074cuda3std6ranges3__45__cpo4swapE,(_ZN41_INTERNAL_bc69f9b2_4_k_cu_864bcdd6_2333076thrust24THRUST_300001_SM_1000_NS8cuda_cub10par_nosyncE - _ZN41_INTERNAL_bc69f9b2_4_k_cu_864bcdd6_2333074cuda3std6ranges3__45__cpo4swapE)
_ZN41_INTERNAL_bc69f9b2_4_k_cu_864bcdd6_2333074cuda3std6ranges3__45__cpo4swapE:
	.zero		1
	.type		_ZN41_INTERNAL_bc69f9b2_4_k_cu_864bcdd6_2333076thrust24THRUST_300001_SM_1000_NS8cuda_cub10par_nosyncE,@object
	.size		_ZN41_INTERNAL_bc69f9b2_4_k_cu_864bcdd6_2333076thrust24THRUST_300001_SM_1000_NS8cuda_cub10par_nosyncE,(_ZN41_INTERNAL_bc69f9b2_4_k_cu_864bcdd6_2333076thrust24THRUST_300001_SM_1000_NS3seqE - _ZN41_INTERNAL_bc69f9b2_4_k_cu_864bcdd6_2333076thrust24THRUST_300001_SM_1000_NS8cuda_cub10par_nosyncE)
_ZN41_INTERNAL_bc69f9b2_4_k_cu_864bcdd6_2333076thrust24THRUST_300001_SM_1000_NS8cuda_cub10par_nosyncE:
	.zero		1
	.type		_ZN41_INTERNAL_bc69f9b2_4_k_cu_864bcdd6_2333076thrust24THRUST_300001_SM_1000_NS3seqE,@object
	.size		_ZN41_INTERNAL_bc69f9b2_4_k_cu_864bcdd6_2333076thrust24THRUST_300001_SM_1000_NS3seqE,(_ZN41_INTERNAL_bc69f9b2_4_k_cu_864bcdd6_2333074cuda3std3__420unreachable_sentinelE - _ZN41_INTERNAL_bc69f9b2_4_k_cu_864bcdd6_2333076thrust24THRUST_300001_SM_1000_NS3seqE)
_ZN41_INTERNAL_bc69f9b2_4_k_cu_864bcdd6_2333076thrust24THRUST_300001_SM_1000_NS3seqE:
	.zero		1
	.type		_ZN41_INTERNAL_bc69f9b2_4_k_cu_864bcdd6_2333074cuda3std3__420unreachable_sentinelE,@object
	.size		_ZN41_INTERNAL_bc69f9b2_4_k_cu_864bcdd6_2333074cuda3std3__420unreachable_sentinelE,(_ZN41_INTERNAL_bc69f9b2_4_k_cu_864bcdd6_2333074cuda3std6ranges3__45__cpo5ssizeE - _ZN41_INTERNAL_bc69f9b2_4_k_cu_864bcdd6_2333074cuda3std3__420unreachable_sentinelE)
_ZN41_INTERNAL_bc69f9b2_4_k_cu_864bcdd6_2333074cuda3std3__420unreachable_sentinelE:
	.zero		1
	.type		_ZN41_INTERNAL_bc69f9b2_4_k_cu_864bcdd6_2333074cuda3std6ranges3__45__cpo5ssizeE,@object
	.size		_ZN41_INTERNAL_bc69f9b2_4_k_cu_864bcdd6_2333074cuda3std6ranges3__45__cpo5ssizeE,(_ZN41_INTERNAL_bc69f9b2_4_k_cu_864bcdd6_2333076thrust24THRUST_300001_SM_1000_NS12placeholders2_3E - _ZN41_INTERNAL_bc69f9b2_4_k_cu_864bcdd6_2333074cuda3std6ranges3__45__cpo5ssizeE)
_ZN41_INTERNAL_bc69f9b2_4_k_cu_864bcdd6_2333074cuda3std6ranges3__45__cpo5ssizeE:
	.zero		1
	.type		_ZN41_INTERNAL_bc69f9b2_4_k_cu_864bcdd6_2333076thrust24THRUST_300001_SM_1000_NS12placeholders2_3E,@object
	.size		_ZN41_INTERNAL_bc69f9b2_4_k_cu_864bcdd6_2333076thrust24THRUST_300001_SM_1000_NS12placeholders2_3E,(_ZN41_INTERNAL_bc69f9b2_4_k_cu_864bcdd6_2333074cuda3std3__45__cpo4cendE - _ZN41_INTERNAL_bc69f9b2_4_k_cu_864bcdd6_2333076thrust24THRUST_300001_SM_1000_NS12placeholders2_3E)
_ZN41_INTERNAL_bc69f9b2_4_k_cu_864bcdd6_2333076thrust24THRUST_300001_SM_1000_NS12placeholders2_3E:
	.zero		1
	.type		_ZN41_INTERNAL_bc69f9b2_4_k_cu_864bcdd6_2333074cuda3std3__45__cpo4cendE,@object
	.size		_ZN41_INTERNAL_bc69f9b2_4_k_cu_864bcdd6_2333074cuda3std3__45__cpo4cendE,(_ZN41_INTERNAL_bc69f9b2_4_k_cu_864bcdd6_2333074cuda3std6ranges3__45__cpo4cendE - _ZN41_INTERNAL_bc69f9b2_4_k_cu_864bcdd6_2333074cuda3std3__45__cpo4cendE)
_ZN41_INTERNAL_bc69f9b2_4_k_cu_864bcdd6_2333074cuda3std3__45__cpo4cendE:
	.zero		1
	.type		_ZN41_INTERNAL_bc69f9b2_4_k_cu_864bcdd6_2333074cuda3std6ranges3__45__cpo4cendE,@object
	.size		_ZN41_INTERNAL_bc69f9b2_4_k_cu_864bcdd6_2333074cuda3std6ranges3__45__cpo4cendE,(_ZN41_INTERNAL_bc69f9b2_4_k_cu_864bcdd6_2333076thrust24THRUST_300001_SM_1000_NS12placeholders2_7E - _ZN41_INTERNAL_bc69f9b2_4_k_cu_864bcdd6_2333074cuda3std6ranges3__45__cpo4cendE)
_ZN41_INTERNAL_bc69f9b2_4_k_cu_864bcdd6_2333074cuda3std6ranges3__45__cpo4cendE:
	.zero		1
	.type		_ZN41_INTERNAL_bc69f9b2_4_k_cu_864bcdd6_2333076thrust24THRUST_300001_SM_1000_NS12placeholders2_7E,@object
	.size		_ZN41_INTERNAL_bc69f9b2_4_k_cu_864bcdd6_2333076thrust24THRUST_300001_SM_1000_NS12placeholders2_7E,(_ZN41_INTERNAL_bc69f9b2_4_k_cu_864bcdd6_2333074cuda3std3__45__cpo5crendE - _ZN41_INTERNAL_bc69f9b2_4_k_cu_864bcdd6_2333076thrust24THRUST_300001_SM_1000_NS12placeholders2_7E)
_ZN41_INTERNAL_bc69f9b2_4_k_cu_864bcdd6_2333076thrust24THRUST_300001_SM_1000_NS12placeholders2_7E:
	.zero		1
	.type		_ZN41_INTERNAL_bc69f9b2_4_k_cu_864bcdd6_2333074cuda3std3__45__cpo5crendE,@object
	.size		_ZN41_INTERNAL_bc69f9b2_4_k_cu_864bcdd6_2333074cuda3std3__45__cpo5crendE,(_ZN41_INTERNAL_bc69f9b2_4_k_cu_864bcdd6_2333074cuda3std6ranges3__45__cpo4prevE - _ZN41_INTERNAL_bc69f9b2_4_k_cu_864bcdd6_2333074cuda3std3__45__cpo5crendE)
_ZN41_INTERNAL_bc69f9b2_4_k_cu_864bcdd6_2333074cuda3std3__45__cpo5crendE:
	.zero		1
	.type		_ZN41_INTERNAL_bc69f9b2_4_k_cu_864bcdd6_2333074cuda3std6ranges3__45__cpo4prevE,@object
	.size		_ZN41_INTERNAL_bc69f9b2_4_k_cu_864bcdd6_2333074cuda3std6ranges3__45__cpo4prevE,(_ZN41_INTERNAL_bc69f9b2_4_k_cu_864bcdd6_2333074cuda3std6ranges3__45__cpo9iter_moveE - _ZN41_INTERNAL_bc69f9b2_4_k_cu_864bcdd6_2333074cuda3std6ranges3__45__cpo4prevE)
_ZN41_INTERNAL_bc69f9b2_4_k_cu_864bcdd6_2333074cuda3std6ranges3__45__cpo4prevE:
	.zero		1
	.type		_ZN41_INTERNAL_bc69f9b2_4_k_cu_864bcdd6_2333074cuda3std6ranges3__45__cpo9iter_moveE,@object
	.size		_ZN41_INTERNAL_bc69f9b2_4_k_cu_864bcdd6_2333074cuda3std6ranges3__45__cpo9iter_moveE,(_ZN41_INTERNAL_bc69f9b2_4_k_cu_864bcdd6_2333076thrust24THRUST_300001_SM_1000_NS6system6detail10sequential3seqE - _ZN41_INTERNAL_bc69f9b2_4_k_cu_864bcdd6_2333074cuda3std6ranges3__45__cpo9iter_moveE)
_ZN41_INTERNAL_bc69f9b2_4_k_cu_864bcdd6_2333074cuda3std6ranges3__45__cpo9iter_moveE:
	.zero		1
	.type		_ZN41_INTERNAL_bc69f9b2_4_k_cu_864bcdd6_2333076thrust24THRUST_300001_SM_1000_NS6system6detail10sequential3seqE,@object
	.size		_ZN41_INTERNAL_bc69f9b2_4_k_cu_864bcdd6_2333076thrust24THRUST_300001_SM_1000_NS6system6detail10sequential3seqE,(_ZN41_INTERNAL_bc69f9b2_4_k_cu_864bcdd6_2333076thrust24THRUST_300001_SM_1000_NS12placeholders2_9E - _ZN41_INTERNAL_bc69f9b2_4_k_cu_864bcdd6_2333076thrust24THRUST_300001_SM_1000_NS6system6detail10sequential3seqE)
_ZN41_INTERNAL_bc69f9b2_4_k_cu_864bcdd6_2333076thrust24THRUST_300001_SM_1000_NS6system6detail10sequential3seqE:
	.zero		1
	.type		_ZN41_INTERNAL_bc69f9b2_4_k_cu_864bcdd6_2333076thrust24THRUST_300001_SM_1000_NS12placeholders2_9E,@object
	.size		_ZN41_INTERNAL_bc69f9b2_4_k_cu_864bcdd6_2333076thrust24THRUST_300001_SM_1000_NS12placeholders2_9E,(_ZN41_INTERNAL_bc69f9b2_4_k_cu_864bcdd6_2333074cuda3std3__419piecewise_constructE - _ZN41_INTERNAL_bc69f9b2_4_k_cu_864bcdd6_2333076thrust24THRUST_300001_SM_1000_NS12placeholders2_9E)
_ZN41_INTERNAL_bc69f9b2_4_k_cu_864bcdd6_2333076thrust24THRUST_300001_SM_1000_NS12placeholders2_9E:
	.zero		1
	.type		_ZN41_INTERNAL_bc69f9b2_4_k_cu_864bcdd6_2333074cuda3std3__419piecewise_constructE,@object
	.size		_ZN41_INTERNAL_bc69f9b2_4_k_cu_864bcdd6_2333074cuda3std3__419piecewise_constructE,(_ZN41_INTERNAL_bc69f9b2_4_k_cu_864bcdd6_2333074cuda3std6ranges3__45__cpo5cdataE - _ZN41_INTERNAL_bc69f9b2_4_k_cu_864bcdd6_2333074cuda3std3__419piecewise_constructE)
_ZN41_INTERNAL_bc69f9b2_4_k_cu_864bcdd6_2333074cuda3std3__419piecewise_constructE:
	.zero		1
	.type		_ZN41_INTERNAL_bc69f9b2_4_k_cu_864bcdd6_2333074cuda3std6ranges3__45__cpo5cdataE,@object
	.size		_ZN41_INTERNAL_bc69f9b2_4_k_cu_864bcdd6_2333074cuda3std6ranges3__45__cpo5cdataE,(_ZN41_INTERNAL_bc69f9b2_4_k_cu_864bcdd6_2333076thrust24THRUST_300001_SM_1000_NS12placeholders2_1E - _ZN41_INTERNAL_bc69f9b2_4_k_cu_864bcdd6_2333074cuda3std6ranges3__45__cpo5cdataE)
_ZN41_INTERNAL_bc69f9b2_4_k_cu_864bcdd6_2333074cuda3std6ranges3__45__cpo5cdataE:
	.zero		1
	.type		_ZN41_INTERNAL_bc69f9b2_4_k_cu_864bcdd6_2333076thrust24THRUST_300001_SM_1000_NS12placeholders2_1E,@object
	.size		_ZN41_INTERNAL_bc69f9b2_4_k_cu_864bcdd6_2333076thrust24THRUST_300001_SM_1000_NS12placeholders2_1E,(_ZN41_INTERNAL_bc69f9b2_4_k_cu_864bcdd6_2333074cuda3std3__45__cpo3endE - _ZN41_INTERNAL_bc69f9b2_4_k_cu_864bcdd6_2333076thrust24THRUST_300001_SM_1000_NS12placeholders2_1E)
_ZN41_INTERNAL_bc69f9b2_4_k_cu_864bcdd6_2333076thrust24THRUST_300001_SM_1000_NS12placeholders2_1E:
	.zero		1
	.type		_ZN41_INTERNAL_bc69f9b2_4_k_cu_864bcdd6_2333074cuda3std3__45__cpo3endE,@object
	.size		_ZN41_INTERNAL_bc69f9b2_4_k_cu_864bcdd6_2333074cuda3std3__45__cpo3endE,(_ZN41_INTERNAL_bc69f9b2_4_k_cu_864bcdd6_2333074cuda3std6ranges3__45__cpo3endE - _ZN41_INTERNAL_bc69f9b2_4_k_cu_864bcdd6_2333074cuda3std3__45__cpo3endE)
_ZN41_INTERNAL_bc69f9b2_4_k_cu_864bcdd6_2333074cuda3std3__45__cpo3endE:
	.zero		1
	.type		_ZN41_INTERNAL_bc69f9b2_4_k_cu_864bcdd6_2333074cuda3std6ranges3__45__cpo3endE,@object
	.size		_ZN41_INTERNAL_bc69f9b2_4_k_cu_864bcdd6_2333074cuda3std6ranges3__45__cpo3endE,(_ZN41_INTERNAL_bc69f9b2_4_k_cu_864bcdd6_2333076thrust24THRUST_300001_SM_1000_NS12placeholders2_5E - _ZN41_INTERNAL_bc69f9b2_4_k_cu_864bcdd6_2333074cuda3std6ranges3__45__cpo3endE)
_ZN41_INTERNAL_bc69f9b2_4_k_cu_864bcdd6_2333074cuda3std6ranges3__45__cpo3endE:
	.zero		1
	.type		_ZN41_INTERNAL_bc69f9b2_4_k_cu_864bcdd6_2333076thrust24THRUST_300001_SM_1000_NS12placeholders2_5E,@object
	.size		_ZN41_INTERNAL_bc69f9b2_4_k_cu_864bcdd6_2333076thrust24THRUST_300001_SM_1000_NS12placeholders2_5E,(_ZN41_INTERNAL_bc69f9b2_4_k_cu_864bcdd6_2333074cuda3std3__45__cpo4rendE - _ZN41_INTERNAL_bc69f9b2_4_k_cu_864bcdd6_2333076thrust24THRUST_300001_SM_1000_NS12placeholders2_5E)
_ZN41_INTERNAL_bc69f9b2_4_k_cu_864bcdd6_2333076thrust24THRUST_300001_SM_1000_NS12placeholders2_5E:
	.zero		1
	.type		_ZN41_INTERNAL_bc69f9b2_4_k_cu_864bcdd6_2333074cuda3std3__45__cpo4rendE,@object
	.size		_ZN41_INTERNAL_bc69f9b2_4_k_cu_864bcdd6_2333074cuda3std3__45__cpo4rendE,(_ZN41_INTERNAL_bc69f9b2_4_k_cu_864bcdd6_2333074cuda3std6ranges3__45__cpo9iter_swapE - _ZN41_INTERNAL_bc69f9b2_4_k_cu_864bcdd6_2333074cuda3std3__45__cpo4rendE)
_ZN41_INTERNAL_bc69f9b2_4_k_cu_864bcdd6_2333074cuda3std3__45__cpo4rendE:
	.zero		1
	.type		_ZN41_INTERNAL_bc69f9b2_4_k_cu_864bcdd6_2333074cuda3std6ranges3__45__cpo9iter_swapE,@object
	.size		_ZN41_INTERNAL_bc69f9b2_4_k_cu_864bcdd6_2333074cuda3std6ranges3__45__cpo9iter_swapE,(_ZN41_INTERNAL_bc69f9b2_4_k_cu_864bcdd6_2333074cuda3std3__48unexpectE - _ZN41_INTERNAL_bc69f9b2_4_k_cu_864bcdd6_2333074cuda3std6ranges3__45__cpo9iter_swapE)
_ZN41_INTERNAL_bc69f9b2_4_k_cu_864bcdd6_2333074cuda3std6ranges3__45__cpo9iter_swapE:
	.zero		1
	.type		_ZN41_INTERNAL_bc69f9b2_4_k_cu_864bcdd6_2333074cuda3std3__48unexpectE,@object
	.size		_ZN41_INTERNAL_bc69f9b2_4_k_cu_864bcdd6_2333074cuda3std3__48unexpectE,(_ZN41_INTERNAL_bc69f9b2_4_k_cu_864bcdd6_2333076thrust24THRUST_300001_SM_1000_NS8cuda_cub3parE - _ZN41_INTERNAL_bc69f9b2_4_k_cu_864bcdd6_2333074cuda3std3__48unexpectE)
_ZN41_INTERNAL_bc69f9b2_4_k_cu_864bcdd6_2333074cuda3std3__48unexpectE:
	.zero		1
	.type		_ZN41_INTERNAL_bc69f9b2_4_k_cu_864bcdd6_2333076thrust24THRUST_300001_SM_1000_NS8cuda_cub3parE,@object
	.size		_ZN41_INTERNAL_bc69f9b2_4_k_cu_864bcdd6_2333076thrust24THRUST_300001_SM_1000_NS8cuda_cub3parE,(.L_29 - _ZN41_INTERNAL_bc69f9b2_4_k_cu_864bcdd6_2333076thrust24THRUST_300001_SM_1000_NS8cuda_cub3parE)
_ZN41_INTERNAL_bc69f9b2_4_k_cu_864bcdd6_2333076thrust24THRUST_300001_SM_1000_NS8cuda_cub3parE:
	.zero		1
.L_29:


//--------------------- .nv.constant0._ZN3cub18CUB_300001_SM_10006detail11EmptyKernelIvEEvv --------------------------
	.section	.nv.constant0._ZN3cub18CUB_300001_SM_10006detail11EmptyKernelIvEEvv,"a",@progbits
	.sectionflags	@""
	.align	4
.nv.constant0._ZN3cub18CUB_300001_SM_10006detail11EmptyKernelIvEEvv:
	.zero		896


//--------------------- SYMBOLS --------------------------

	.type		.nv.reservedSmem.offset0,@object
	.size		.nv.reservedSmem.offset0,0x4
